//
// Generated by NVIDIA NVVM Compiler
//
// Compiler Build ID: CL-36424714
// Cuda compilation tools, release 13.0, V13.0.88
// Based on NVVM 20.0.0
//

.version 9.0
.target sm_100
.address_size 64

	// .globl	_Z6prefixPiS_

.visible .entry _Z6prefixPiS_(
	.param .u64 .ptr .align 1 _Z6prefixPiS__param_0,
	.param .u64 .ptr .align 1 _Z6prefixPiS__param_1
)
{
	.reg .pred 	%p<11>;
	.reg .b32 	%r<108>;
	.reg .b64 	%rd<20>;

	ld.param.u64 	%rd9, [_Z6prefixPiS__param_0];
	ld.param.u64 	%rd8, [_Z6prefixPiS__param_1];
	cvta.to.global.u64 	%rd1, %rd9;
	mov.u32 	%r31, %ctaid.x;
	mov.u32 	%r32, %ntid.x;
	mov.u32 	%r33, %tid.x;
	mad.lo.s32 	%r1, %r31, %r32, %r33;
	setp.gt.s32 	%p1, %r1, 999;
	@%p1 bra 	$L__BB0_15;
	setp.lt.s32 	%p2, %r1, 0;
	mov.b32 	%r107, 0;
	@%p2 bra 	$L__BB0_14;
	add.s32 	%r2, %r1, 1;
	and.b32  	%r3, %r2, 15;
	setp.lt.u32 	%p3, %r1, 15;
	mov.b32 	%r100, 0;
	mov.u32 	%r107, %r100;
	@%p3 bra 	$L__BB0_5;
	and.b32  	%r100, %r2, 2147483632;
	neg.s32 	%r94, %r100;
	add.s64 	%rd18, %rd1, 32;
	mov.b32 	%r107, 0;
$L__BB0_4:
	.pragma "nounroll";
	ld.global.u32 	%r38, [%rd18+-32];
	add.s32 	%r39, %r38, %r107;
	ld.global.u32 	%r40, [%rd18+-28];
	add.s32 	%r41, %r40, %r39;
	ld.global.u32 	%r42, [%rd18+-24];
	add.s32 	%r43, %r42, %r41;
	ld.global.u32 	%r44, [%rd18+-20];
	add.s32 	%r45, %r44, %r43;
	ld.global.u32 	%r46, [%rd18+-16];
	add.s32 	%r47, %r46, %r45;
	ld.global.u32 	%r48, [%rd18+-12];
	add.s32 	%r49, %r48, %r47;
	ld.global.u32 	%r50, [%rd18+-8];
	add.s32 	%r51, %r50, %r49;
	ld.global.u32 	%r52, [%rd18+-4];
	add.s32 	%r53, %r52, %r51;
	ld.global.u32 	%r54, [%rd18];
	add.s32 	%r55, %r54, %r53;
	ld.global.u32 	%r56, [%rd18+4];
	add.s32 	%r57, %r56, %r55;
	ld.global.u32 	%r58, [%rd18+8];
	add.s32 	%r59, %r58, %r57;
	ld.global.u32 	%r60, [%rd18+12];
	add.s32 	%r61, %r60, %r59;
	ld.global.u32 	%r62, [%rd18+16];
	add.s32 	%r63, %r62, %r61;
	ld.global.u32 	%r64, [%rd18+20];
	add.s32 	%r65, %r64, %r63;
	ld.global.u32 	%r66, [%rd18+24];
	add.s32 	%r67, %r66, %r65;
	ld.global.u32 	%r68, [%rd18+28];
	add.s32 	%r107, %r68, %r67;
	add.s32 	%r94, %r94, 16;
	add.s64 	%rd18, %rd18, 64;
	setp.ne.s32 	%p4, %r94, 0;
	@%p4 bra 	$L__BB0_4;
$L__BB0_5:
	setp.eq.s32 	%p5, %r3, 0;
	@%p5 bra 	$L__BB0_14;
	and.b32  	%r13, %r2, 7;
	setp.lt.u32 	%p6, %r3, 8;
	@%p6 bra 	$L__BB0_8;
	mul.wide.u32 	%rd10, %r100, 4;
	add.s64 	%rd11, %rd1, %rd10;
	ld.global.u32 	%r70, [%rd11];
	add.s32 	%r71, %r70, %r107;
	ld.global.u32 	%r72, [%rd11+4];
	add.s32 	%r73, %r72, %r71;
	ld.global.u32 	%r74, [%rd11+8];
	add.s32 	%r75, %r74, %r73;
	ld.global.u32 	%r76, [%rd11+12];
	add.s32 	%r77, %r76, %r75;
	ld.global.u32 	%r78, [%rd11+16];
	add.s32 	%r79, %r78, %r77;
	ld.global.u32 	%r80, [%rd11+20];
	add.s32 	%r81, %r80, %r79;
	ld.global.u32 	%r82, [%rd11+24];
	add.s32 	%r83, %r82, %r81;
	ld.global.u32 	%r84, [%rd11+28];
	add.s32 	%r107, %r84, %r83;
	add.s32 	%r100, %r100, 8;
$L__BB0_8:
	setp.eq.s32 	%p7, %r13, 0;
	@%p7 bra 	$L__BB0_14;
	and.b32  	%r19, %r2, 3;
	setp.lt.u32 	%p8, %r13, 4;
	@%p8 bra 	$L__BB0_11;
	mul.wide.u32 	%rd12, %r100, 4;
	add.s64 	%rd13, %rd1, %rd12;
	ld.global.u32 	%r86, [%rd13];
	add.s32 	%r87, %r86, %r107;
	ld.global.u32 	%r88, [%rd13+4];
	add.s32 	%r89, %r88, %r87;
	ld.global.u32 	%r90, [%rd13+8];
	add.s32 	%r91, %r90, %r89;
	ld.global.u32 	%r92, [%rd13+12];
	add.s32 	%r107, %r92, %r91;
	add.s32 	%r100, %r100, 4;
$L__BB0_11:
	setp.eq.s32 	%p9, %r19, 0;
	@%p9 bra 	$L__BB0_14;
	mul.wide.u32 	%rd14, %r100, 4;
	add.s64 	%rd19, %rd1, %rd14;
	neg.s32 	%r105, %r19;
$L__BB0_13:
	.pragma "nounroll";
	ld.global.u32 	%r93, [%rd19];
	add.s32 	%r107, %r93, %r107;
	add.s64 	%rd19, %rd19, 4;
	add.s32 	%r105, %r105, 1;
	setp.ne.s32 	%p10, %r105, 0;
	@%p10 bra 	$L__BB0_13;
$L__BB0_14:
	cvta.to.global.u64 	%rd15, %rd8;
	mul.wide.s32 	%rd16, %r1, 4;
	add.s64 	%rd17, %rd15, %rd16;
	st.global.u32 	[%rd17], %r107;
$L__BB0_15:
	ret;

}


// ===== COMPILED SASS (sm_100) =====

	.target	sm_100

	.elftype	@"ET_EXEC"


//--------------------- .note.nv.tkinfo           --------------------------
	.section	.note.nv.tkinfo,"",@"SHT_NOTE"
	.sectionflags	@"SHF_NOTE_NV_TKINFO"
	.tkinfo
        /*0018*/ 	.word	0x00000002
        /*0030*/ 	.string	""
        /*0030*/ 	.string	"ptxas"
        /*0030*/ 	.string	"Cuda compilation tools, release 13.0, V13.0.88"
        /*0030*/ 	.string	"Build cuda_13.0.r13.0/compiler.36424714_0"
        /*0030*/ 	.string	"-arch sm_100 -m 64 "



//--------------------- .note.nv.cuinfo           --------------------------
	.section	.note.nv.cuinfo,"",@"SHT_NOTE"
	.sectionflags	@"SHF_NOTE_NV_CUINFO"
        /*0018*/ 	.short	0x0002
        /*001a*/ 	.short	0x0064
        /*001c*/ 	.short	0x0082
	.zero		2


//--------------------- .nv.info                  --------------------------
	.section	.nv.info,"",@"SHT_CUDA_INFO"
	.align	4


	//----- nvinfo : EIATTR_REGCOUNT
	.align		4
        /*0000*/ 	.byte	0x04, 0x2f
        /*0002*/ 	.short	(.L_1 - .L_0)
	.align		4
.L_0:
        /*0004*/ 	.word	index@(_Z6prefixPiS_)
        /*0008*/ 	.word	0x0000001b


	//----- nvinfo : EIATTR_FRAME_SIZE
	.align		4
.L_1:
        /*000c*/ 	.byte	0x04, 0x11
        /*000e*/ 	.short	(.L_3 - .L_2)
	.align		4
.L_2:
        /*0010*/ 	.word	index@(_Z6prefixPiS_)
        /*0014*/ 	.word	0x00000000


	//----- nvinfo : EIATTR_MIN_STACK_SIZE
	.align		4
.L_3:
        /*0018*/ 	.byte	0x04, 0x12
        /*001a*/ 	.short	(.L_5 - .L_4)
	.align		4
.L_4:
        /*001c*/ 	.word	index@(_Z6prefixPiS_)
        /*0020*/ 	.word	0x00000000
.L_5:


//--------------------- .nv.compat                --------------------------
	.section	.nv.compat,"",@"SHT_CUDA_COMPAT_INFO"
	.align	4
        /*0000*/ 	.byte	0x02, 0x09, 0x00, 0x00, 0x02, 0x02, 0x01, 0x00, 0x02, 0x05, 0x05, 0x00, 0x03, 0x07, 0x01, 0x01
        /*0010*/ 	.byte	0x02, 0x03, 0x00, 0x00, 0x02, 0x06, 0x01, 0x00, 0x04, 0x0b, 0x08, 0x00, 0x09, 0x00, 0x00, 0x00
        /*0020*/ 	.byte	0x00, 0x00, 0x00, 0x00


//--------------------- .nv.info._Z6prefixPiS_    --------------------------
	.section	.nv.info._Z6prefixPiS_,"",@"SHT_CUDA_INFO"
	.sectionflags	@""
	.align	4


	//----- nvinfo : EIATTR_CUDA_API_VERSION
	.align		4
        /*0000*/ 	.byte	0x04, 0x37
        /*0002*/ 	.short	(.L_7 - .L_6)
.L_6:
        /*0004*/ 	.word	0x00000082


	//----- nvinfo : EIATTR_KPARAM_INFO
	.align		4
.L_7:
        /*0008*/ 	.byte	0x04, 0x17
        /*000a*/ 	.short	(.L_9 - .L_8)
.L_8:
        /*000c*/ 	.word	0x00000000
        /*0010*/ 	.short	0x0001
        /*0012*/ 	.short	0x0008
        /*0014*/ 	.byte	0x00, 0xf5, 0x21, 0x00


	//----- nvinfo : EIATTR_KPARAM_INFO
	.align		4
.L_9:
        /*0018*/ 	.byte	0x04, 0x17
        /*001a*/ 	.short	(.L_11 - .L_10)
.L_10:
        /*001c*/ 	.word	0x00000000
        /*0020*/ 	.short	0x0000
        /*0022*/ 	.short	0x0000
        /*0024*/ 	.byte	0x00, 0xf5, 0x21, 0x00


	//----- nvinfo : EIATTR_SPARSE_MMA_MASK
	.align		4
.L_11:
        /*0028*/ 	.byte	0x03, 0x50
        /*002a*/ 	.short	0x0000


	//----- nvinfo : EIATTR_MAXREG_COUNT
	.align		4
        /*002c*/ 	.byte	0x03, 0x1b
        /*002e*/ 	.short	0x00ff


	//----- nvinfo : EIATTR_MERCURY_ISA_VERSION
	.align		4
        /*0030*/ 	.byte	0x03, 0x5f
        /*0032*/ 	.short	0x0101


	//----- nvinfo : EIATTR_VRC_CTA_INIT_COUNT
	.align		4
        /*0034*/ 	.byte	0x02, 0x4a
	.zero		1
	.zero		1


	//----- nvinfo : EIATTR_EXIT_INSTR_OFFSETS
	.align		4
        /*0038*/ 	.byte	0x04, 0x1c
        /*003a*/ 	.short	(.L_13 - .L_12)


	//   ....[0]....
.L_12:
        /*003c*/ 	.word	0x00000060


	//   ....[1]....
        /*0040*/ 	.word	0x00000700


	//----- nvinfo : EIATTR_CRS_STACK_SIZE
	.align		4
.L_13:
        /*0044*/ 	.byte	0x04, 0x1e
        /*0046*/ 	.short	(.L_15 - .L_14)
.L_14:
        /*0048*/ 	.word	0x00000000


	//----- nvinfo : EIATTR_CBANK_PARAM_SIZE
	.align		4
.L_15:
        /*004c*/ 	.byte	0x03, 0x19
        /*004e*/ 	.short	0x0010


	//----- nvinfo : EIATTR_PARAM_CBANK
	.align		4
        /*0050*/ 	.byte	0x04, 0x0a
        /*0052*/ 	.short	(.L_17 - .L_16)
	.align		4
.L_16:
        /*0054*/ 	.word	index@(.nv.constant0._Z6prefixPiS_)
        /*0058*/ 	.short	0x0380
        /*005a*/ 	.short	0x0010


	//----- nvinfo : EIATTR_SW_WAR
	.align		4
.L_17:
        /*005c*/ 	.byte	0x04, 0x36
        /*005e*/ 	.short	(.L_19 - .L_18)
.L_18:
        /*0060*/ 	.word	0x00000008
.L_19:


//--------------------- .nv.callgraph             --------------------------
	.section	.nv.callgraph,"",@"SHT_CUDA_CALLGRAPH"
	.align	4
	.sectionentsize	8
	.align		4
        /*0000*/ 	.word	0x00000000
	.align		4
        /*0004*/ 	.word	0xffffffff
	.align		4
        /*0008*/ 	.word	0x00000000
	.align		4
        /*000c*/ 	.word	0xfffffffe
	.align		4
        /*0010*/ 	.word	0x00000000
	.align		4
        /*0014*/ 	.word	0xfffffffd
	.align		4
        /*0018*/ 	.word	0x00000000
	.align		4
        /*001c*/ 	.word	0xfffffffc


//--------------------- .text._Z6prefixPiS_       --------------------------
	.section	.text._Z6prefixPiS_,"ax",@progbits
	.align	128
        .global         _Z6prefixPiS_
        .type           _Z6prefixPiS_,@function
        .size           _Z6prefixPiS_,(.L_x_11 - _Z6prefixPiS_)
        .other          _Z6prefixPiS_,@"STO_CUDA_ENTRY STV_DEFAULT"
_Z6prefixPiS_:
.text._Z6prefixPiS_:
[----:B------:R-:W-:Y:S01]  /*0000*/  LDC R1, c[0x0][0x37c] ;  /* 0x0000df00ff017b82 */ /* 0x000fe20000000800 */
[----:B------:R-:W0:Y:S07]  /*0010*/  S2R R3, SR_TID.X ;  /* 0x0000000000037919 */ /* 0x000e2e0000002100 */
[----:B------:R-:W0:Y:S08]  /*0020*/  S2UR UR4, SR_CTAID.X ;  /* 0x00000000000479c3 */ /* 0x000e300000002500 */
[----:B------:R-:W0:Y:S02]  /*0030*/  LDC R2, c[0x0][0x360] ;  /* 0x0000d800ff027b82 */ /* 0x000e240000000800 */
[----:B0-----:R-:W-:-:S05]  /*0040*/  IMAD R2, R2, UR4, R3 ;  /* 0x0000000402027c24 */ /* 0x001fca000f8e0203 */
[----:B------:R-:W-:-:S13]  /*0050*/  ISETP.GT.AND P0, PT, R2, 0x3e7, PT ;  /* 0x000003e70200780c */ /* 0x000fda0003f04270 */
[----:B------:R-:W-:Y:S05]  /*0060*/  @P0 EXIT ;  /* 0x000000000000094d */ /* 0x000fea0003800000 */
[----:B------:R-:W-:Y:S01]  /*0070*/  ISETP.GE.AND P0, PT, R2, RZ, PT ;  /* 0x000000ff0200720c */ /* 0x000fe20003f06270 */
[----:B------:R-:W0:Y:S01]  /*0080*/  LDCU.64 UR6, c[0x0][0x358] ;  /* 0x00006b00ff0677ac */ /* 0x000e220008000a00 */
[----:B------:R-:W-:Y:S01]  /*0090*/  BSSY.RECONVERGENT B0, `(.L_x_0) ;  /* 0x0000063000007945 */ /* 0x000fe20003800200 */
[----:B------:R-:W-:-:S10]  /*00a0*/  IMAD.MOV.U32 R0, RZ, RZ, RZ ;  /* 0x000000ffff007224 */ /* 0x000fd400078e00ff */
[----:B------:R-:W-:Y:S05]  /*00b0*/  @!P0 BRA `(.L_x_1) ;  /* 0x0000000400808947 */ /* 0x000fea0003800000 */
[C---:B------:R-:W-:Y:S01]  /*00c0*/  ISETP.GE.U32.AND P1, PT, R2.reuse, 0xf, PT ;  /* 0x0000000f0200780c */ /* 0x040fe20003f26070 */
[----:B------:R-:W-:Y:S01]  /*00d0*/  VIADD R6, R2, 0x1 ;  /* 0x0000000102067836 */ /* 0x000fe20000000000 */
[----:B------:R-:W-:Y:S01]  /*00e0*/  BSSY.RECONVERGENT B1, `(.L_x_2) ;  /* 0x000002c000017945 */ /* 0x000fe20003800200 */
[----:B------:R-:W-:Y:S02]  /*00f0*/  IMAD.MOV.U32 R3, RZ, RZ, RZ ;  /* 0x000000ffff037224 */ /* 0x000fe400078e00ff */
[----:B------:R-:W-:Y:S01]  /*0100*/  IMAD.MOV.U32 R0, RZ, RZ, RZ ;  /* 0x000000ffff007224 */ /* 0x000fe200078e00ff */
[----:B------:R-:W-:-:S04]  /*0110*/  LOP3.LUT R24, R6, 0xf, RZ, 0xc0, !PT ;  /* 0x0000000f06187812 */ /* 0x000fc800078ec0ff */
[----:B------:R-:W-:-:S03]  /*0120*/  ISETP.NE.AND P0, PT, R24, RZ, PT ;  /* 0x000000ff1800720c */ /* 0x000fc60003f05270 */
[----:B------:R-:W-:Y:S10]  /*0130*/  @!P1 BRA `(.L_x_3) ;  /* 0x0000000000989947 */ /* 0x000ff40003800000 */
[----:B------:R-:W1:Y:S01]  /*0140*/  LDCU.64 UR4, c[0x0][0x380] ;  /* 0x00007000ff0477ac */ /* 0x000e620008000a00 */
[----:B------:R-:W-:Y:S01]  /*0150*/  LOP3.LUT R3, R6, 0x7ffffff0, RZ, 0xc0, !PT ;  /* 0x7ffffff006037812 */ /* 0x000fe200078ec0ff */
[----:B------:R-:W-:-:S04]  /*0160*/  IMAD.MOV.U32 R0, RZ, RZ, RZ ;  /* 0x000000ffff007224 */ /* 0x000fc800078e00ff */
[----:B------:R-:W-:Y:S01]  /*0170*/  IMAD.MOV R7, RZ, RZ, -R3 ;  /* 0x000000ffff077224 */ /* 0x000fe200078e0a03 */
[----:B-1----:R-:W-:-:S04]  /*0180*/  UIADD3 UR4, UP0, UPT, UR4, 0x20, URZ ;  /* 0x0000002004047890 */ /* 0x002fc8000ff1e0ff */
[----:B------:R-:W-:Y:S02]  /*0190*/  UIADD3.X UR5, UPT, UPT, URZ, UR5, URZ, UP0, !UPT ;  /* 0x00000005ff057290 */ /* 0x000fe400087fe4ff */
[----:B------:R-:W-:-:S04]  /*01a0*/  IMAD.U32 R13, RZ, RZ, UR4 ;  /* 0x00000004ff0d7e24 */ /* 0x000fc8000f8e00ff */
[----:B------:R-:W-:-:S07]  /*01b0*/  IMAD.U32 R5, RZ, RZ, UR5 ;  /* 0x00000005ff057e24 */ /* 0x000fce000f8e00ff */
.L_x_4:
[----:B------:R-:W-:-:S05]  /*01c0*/  IMAD.MOV.U32 R4, RZ, RZ, R13 ;  /* 0x000000ffff047224 */ /* 0x000fca00078e000d */
[----:B0-----:R-:W2:Y:S04]  /*01d0*/  LDG.E R13, desc[UR6][R4.64+-0x20] ;  /* 0xffffe006040d7981 */ /* 0x001ea8000c1e1900 */
[----:B------:R-:W2:Y:S04]  /*01e0*/  LDG.E R12, desc[UR6][R4.64+-0x1c] ;  /* 0xffffe406040c7981 */ /* 0x000ea8000c1e1900 */
[----:B------:R-:W3:Y:S04]  /*01f0*/  LDG.E R15, desc[UR6][R4.64+-0x18] ;  /* 0xffffe806040f7981 */ /* 0x000ee8000c1e1900 */
[----:B------:R-:W3:Y:S04]  /*0200*/  LDG.E R14, desc[UR6][R4.64+-0x14] ;  /* 0xffffec06040e7981 */ /* 0x000ee8000c1e1900 */
[----:B------:R-:W4:Y:S04]  /*0210*/  LDG.E R17, desc[UR6][R4.64+-0x10] ;  /* 0xfffff00604117981 */ /* 0x000f28000c1e1900 */
[----:B------:R-:W4:Y:S04]  /*0220*/  LDG.E R16, desc[UR6][R4.64+-0xc] ;  /* 0xfffff40604107981 */ /* 0x000f28000c1e1900 */
[----:B------:R-:W5:Y:S04]  /*0230*/  LDG.E R19, desc[UR6][R4.64+-0x8] ;  /* 0xfffff80604137981 */ /* 0x000f68000c1e1900 */
        /* <DEDUP_REMOVED lines=8> */
[----:B------:R0:W5:Y:S01]  /*02c0*/  LDG.E R8, desc[UR6][R4.64+0x1c] ;  /* 0x00001c0604087981 */ /* 0x000162000c1e1900 */
[----:B------:R-:W-:-:S05]  /*02d0*/  VIADD R7, R7, 0x10 ;  /* 0x0000001007077836 */ /* 0x000fca0000000000 */
[----:B------:R-:W-:Y:S02]  /*02e0*/  ISETP.NE.AND P1, PT, R7, RZ, PT ;  /* 0x000000ff0700720c */ /* 0x000fe40003f25270 */
[----:B--2---:R-:W-:Y:S02]  /*02f0*/  IADD3 R12, PT, PT, R12, R13, R0 ;  /* 0x0000000d0c0c7210 */ /* 0x004fe40007ffe000 */
[----:B------:R-:W-:-:S05]  /*0300*/  IADD3 R13, P2, PT, R4, 0x40, RZ ;  /* 0x00000040040d7810 */ /* 0x000fca0007f5e0ff */
[----:B0-----:R-:W-:Y:S01]  /*0310*/  IMAD.X R5, RZ, RZ, R5, P2 ;  /* 0x000000ffff057224 */ /* 0x001fe200010e0605 */
[----:B---3--:R-:W-:-:S04]  /*0320*/  IADD3 R12, PT, PT, R14, R15, R12 ;  /* 0x0000000f0e0c7210 */ /* 0x008fc80007ffe00c */
[----:B----4-:R-:W-:-:S04]  /*0330*/  IADD3 R12, PT, PT, R16, R17, R12 ;  /* 0x00000011100c7210 */ /* 0x010fc80007ffe00c */
[----:B-----5:R-:W-:-:S04]  /*0340*/  IADD3 R12, PT, PT, R18, R19, R12 ;  /* 0x00000013120c7210 */ /* 0x020fc80007ffe00c */
[----:B------:R-:W-:-:S04]  /*0350*/  IADD3 R12, PT, PT, R20, R21, R12 ;  /* 0x00000015140c7210 */ /* 0x000fc80007ffe00c */
[----:B------:R-:W-:-:S04]  /*0360*/  IADD3 R12, PT, PT, R22, R23, R12 ;  /* 0x00000017160c7210 */ /* 0x000fc80007ffe00c */
[----:B------:R-:W-:-:S04]  /*0370*/  IADD3 R10, PT, PT, R10, R11, R12 ;  /* 0x0000000b0a0a7210 */ /* 0x000fc80007ffe00c */
[----:B------:R-:W-:Y:S01]  /*0380*/  IADD3 R0, PT, PT, R8, R9, R10 ;  /* 0x0000000908007210 */ /* 0x000fe20007ffe00a */
[----:B------:R-:W-:Y:S06]  /*0390*/  @P1 BRA `(.L_x_4) ;  /* 0xfffffffc00881947 */ /* 0x000fec000383ffff */
.L_x_3:
[----:B0-----:R-:W-:Y:S05]  /*03a0*/  BSYNC.RECONVERGENT B1 ;  /* 0x0000000000017941 */ /* 0x001fea0003800200 */
.L_x_2:
[----:B------:R-:W-:Y:S05]  /*03b0*/  @!P0 BRA `(.L_x_1) ;  /* 0x0000000000c08947 */ /* 0x000fea0003800000 */
[----:B------:R-:W-:Y:S01]  /*03c0*/  ISETP.GE.U32.AND P0, PT, R24, 0x8, PT ;  /* 0x000000081800780c */ /* 0x000fe20003f06070 */
[----:B------:R-:W-:Y:S01]  /*03d0*/  BSSY.RECONVERGENT B1, `(.L_x_5) ;  /* 0x0000013000017945 */ /* 0x000fe20003800200 */
[----:B------:R-:W-:-:S04]  /*03e0*/  LOP3.LUT R15, R6, 0x7, RZ, 0xc0, !PT ;  /* 0x00000007060f7812 */ /* 0x000fc800078ec0ff */
[----:B------:R-:W-:-:S07]  /*03f0*/  ISETP.NE.AND P1, PT, R15, RZ, PT ;  /* 0x000000ff0f00720c */ /* 0x000fce0003f25270 */
[----:B------:R-:W-:Y:S06]  /*0400*/  @!P0 BRA `(.L_x_6) ;  /* 0x00000000003c8947 */ /* 0x000fec0003800000 */
[----:B------:R-:W0:Y:S02]  /*0410*/  LDC.64 R4, c[0x0][0x380] ;  /* 0x0000e000ff047b82 */ /* 0x000e240000000a00 */
[----:B0-----:R-:W-:-:S05]  /*0420*/  IMAD.WIDE.U32 R4, R3, 0x4, R4 ;  /* 0x0000000403047825 */ /* 0x001fca00078e0004 */
[----:B------:R-:W2:Y:S04]  /*0430*/  LDG.E R7, desc[UR6][R4.64] ;  /* 0x0000000604077981 */ /* 0x000ea8000c1e1900 */
[----:B------:R-:W2:Y:S04]  /*0440*/  LDG.E R8, desc[UR6][R4.64+0x4] ;  /* 0x0000040604087981 */ /* 0x000ea8000c1e1900 */
[----:B------:R-:W3:Y:S04]  /*0450*/  LDG.E R10, desc[UR6][R4.64+0x8] ;  /* 0x00000806040a7981 */ /* 0x000ee8000c1e1900 */
[----:B------:R-:W3:Y:S04]  /*0460*/  LDG.E R9, desc[UR6][R4.64+0xc] ;  /* 0x00000c0604097981 */ /* 0x000ee8000c1e1900 */
[----:B------:R-:W4:Y:S04]  /*0470*/  LDG.E R12, desc[UR6][R4.64+0x10] ;  /* 0x00001006040c7981 */ /* 0x000f28000c1e1900 */
[----:B------:R-:W4:Y:S04]  /*0480*/  LDG.E R11, desc[UR6][R4.64+0x14] ;  /* 0x00001406040b7981 */ /* 0x000f28000c1e1900 */
[----:B------:R-:W5:Y:S04]  /*0490*/  LDG.E R14, desc[UR6][R4.64+0x18] ;  /* 0x00001806040e7981 */ /* 0x000f68000c1e1900 */
[----:B------:R-:W5:Y:S01]  /*04a0*/  LDG.E R13, desc[UR6][R4.64+0x1c] ;  /* 0x00001c06040d7981 */ /* 0x000f62000c1e1900 */
[----:B------:R-:W-:Y:S01]  /*04b0*/  VIADD R3, R3, 0x8 ;  /* 0x0000000803037836 */ /* 0x000fe20000000000 */
[----:B--2---:R-:W-:-:S04]  /*04c0*/  IADD3 R7, PT, PT, R8, R7, R0 ;  /* 0x0000000708077210 */ /* 0x004fc80007ffe000 */
[----:B---3--:R-:W-:-:S04]  /*04d0*/  IADD3 R7, PT, PT, R9, R10, R7 ;  /* 0x0000000a09077210 */ /* 0x008fc80007ffe007 */
[----:B----4-:R-:W-:-:S04]  /*04e0*/  IADD3 R7, PT, PT, R11, R12, R7 ;  /* 0x0000000c0b077210 */ /* 0x010fc80007ffe007 */
[----:B-----5:R-:W-:-:S07]  /*04f0*/  IADD3 R0, PT, PT, R13, R14, R7 ;  /* 0x0000000e0d007210 */ /* 0x020fce0007ffe007 */
.L_x_6:
[----:B------:R-:W-:Y:S05]  /*0500*/  BSYNC.RECONVERGENT B1 ;  /* 0x0000000000017941 */ /* 0x000fea0003800200 */
.L_x_5:
        /* <DEDUP_REMOVED lines=11> */
[----:B------:R-:W3:Y:S01]  /*05c0*/  LDG.E R10, desc[UR6][R4.64+0xc] ;  /* 0x00000c06040a7981 */ /* 0x000ee2000c1e1900 */
[----:B------:R-:W-:Y:S01]  /*05d0*/  VIADD R3, R3, 0x4 ;  /* 0x0000000403037836 */ /* 0x000fe20000000000 */
[----:B--2---:R-:W-:-:S04]  /*05e0*/  IADD3 R0, PT, PT, R8, R7, R0 ;  /* 0x0000000708007210 */ /* 0x004fc80007ffe000 */
[----:B---3--:R-:W-:-:S07]  /*05f0*/  IADD3 R0, PT, PT, R10, R9, R0 ;  /* 0x000000090a007210 */ /* 0x008fce0007ffe000 */
.L_x_8:
[----:B------:R-:W-:Y:S05]  /*0600*/  BSYNC.RECONVERGENT B1 ;  /* 0x0000000000017941 */ /* 0x000fea0003800200 */
.L_x_7:
[----:B------:R-:W-:Y:S05]  /*0610*/  @!P1 BRA `(.L_x_1) ;  /* 0x0000000000289947 */ /* 0x000fea0003800000 */
[----:B------:R-:W0:Y:S01]  /*0620*/  LDC.64 R4, c[0x0][0x380] ;  /* 0x0000e000ff047b82 */ /* 0x000e220000000a00 */
[----:B------:R-:W-:Y:S02]  /*0630*/  IMAD.MOV R6, RZ, RZ, -R6 ;  /* 0x000000ffff067224 */ /* 0x000fe400078e0a06 */
[----:B0-----:R-:W-:-:S07]  /*0640*/  IMAD.WIDE.U32 R4, R3, 0x4, R4 ;  /* 0x0000000403047825 */ /* 0x001fce00078e0004 */
.L_x_9:
[----:B------:R0:W2:Y:S01]  /*0650*/  LDG.E R3, desc[UR6][R4.64] ;  /* 0x0000000604037981 */ /* 0x0000a2000c1e1900 */
[----:B------:R-:W-:-:S05]  /*0660*/  VIADD R6, R6, 0x1 ;  /* 0x0000000106067836 */ /* 0x000fca0000000000 */
[----:B------:R-:W-:Y:S02]  /*0670*/  ISETP.NE.AND P0, PT, R6, RZ, PT ;  /* 0x000000ff0600720c */ /* 0x000fe40003f05270 */
[----:B0-----:R-:W-:-:S05]  /*0680*/  IADD3 R4, P1, PT, R4, 0x4, RZ ;  /* 0x0000000404047810 */ /* 0x001fca0007f3e0ff */
[----:B------:R-:W-:Y:S02]  /*0690*/  IMAD.X R5, RZ, RZ, R5, P1 ;  /* 0x000000ffff057224 */ /* 0x000fe400008e0605 */
[----:B--2---:R-:W-:-:S04]  /*06a0*/  IMAD.IADD R0, R3, 0x1, R0 ;  /* 0x0000000103007824 */ /* 0x004fc800078e0200 */
[----:B------:R-:W-:Y:S05]  /*06b0*/  @P0 BRA `(.L_x_9) ;  /* 0xfffffffc00e40947 */ /* 0x000fea000383ffff */
.L_x_1:
[----:B0-----:R-:W-:Y:S05]  /*06c0*/  BSYNC.RECONVERGENT B0 ;  /* 0x0000000000007941 */ /* 0x001fea0003800200 */
.L_x_0:
[----:B------:R-:W0:Y:S02]  /*06d0*/  LDC.64 R4, c[0x0][0x388] ;  /* 0x0000e200ff047b82 */ /* 0x000e240000000a00 */
[----:B0-----:R-:W-:-:S05]  /*06e0*/  IMAD.WIDE R2, R2, 0x4, R4 ;  /* 0x0000000402027825 */ /* 0x001fca00078e0204 */
[----:B------:R-:W-:Y:S01]  /*06f0*/  STG.E desc[UR6][R2.64], R0 ;  /* 0x0000000002007986 */ /* 0x000fe2000c101906 */
[----:B------:R-:W-:Y:S05]  /*0700*/  EXIT ;  /* 0x000000000000794d */ /* 0x000fea0003800000 */
.L_x_10:
[----:B------:R-:W-:-:S00]  /*0710*/  BRA `(.L_x_10) ;  /* 0xfffffffc00fc7947 */ /* 0x000fc0000383ffff */
[----:B------:R-:W-:-:S00]  /*0720*/  NOP ;  /* 0x0000000000007918 */ /* 0x000fc00000000000 */
        /* <DEDUP_REMOVED lines=13> */
.L_x_11:


//--------------------- .nv.shared.reserved.0     --------------------------
	.section	.nv.shared.reserved.0,"aw",@nobits
	.weak		__nv_reservedSMEM_offset_0_alias
	.size		__nv_reservedSMEM_offset_0_alias, 0, 64
	.other		__nv_reservedSMEM_offset_0_alias,@"STO_CUDA_RESERVED_SHARED STV_DEFAULT"
__nv_reservedSMEM_offset_0_alias:
	.zero		0
	.zero		64


//--------------------- .nv.constant0._Z6prefixPiS_ --------------------------
	.section	.nv.constant0._Z6prefixPiS_,"a",@progbits
	.sectionflags	@""
	.align	4
.nv.constant0._Z6prefixPiS_:
	.zero		912


//--------------------- SYMBOLS --------------------------

	.type		.nv.reservedSmem.offset0,@object
	.size		.nv.reservedSmem.offset0,0x4
